//
// Generated by NVIDIA NVVM Compiler
//
// Compiler Build ID: CL-36424714
// Cuda compilation tools, release 13.0, V13.0.88
// Based on NVVM 20.0.0
//

.version 9.0
.target sm_100
.address_size 64

	// .globl	_Z15vectorAddSharedPKfS0_Pfi
// _ZZ15vectorAddSharedPKfS0_PfiE2sa has been demoted
// _ZZ15vectorAddSharedPKfS0_PfiE2sb has been demoted
// _ZZ16sumElementSharedPKfPfiE5cache has been demoted
.extern .shared .align 16 .b8 cache[];

.visible .entry _Z15vectorAddSharedPKfS0_Pfi(
	.param .u64 .ptr .align 1 _Z15vectorAddSharedPKfS0_Pfi_param_0,
	.param .u64 .ptr .align 1 _Z15vectorAddSharedPKfS0_Pfi_param_1,
	.param .u64 .ptr .align 1 _Z15vectorAddSharedPKfS0_Pfi_param_2,
	.param .u32 _Z15vectorAddSharedPKfS0_Pfi_param_3
)
{
	.reg .pred 	%p<2>;
	.reg .b32 	%r<11>;
	.reg .b32 	%f<6>;
	.reg .b64 	%rd<11>;
	// demoted variable
	.shared .align 4 .b8 _ZZ15vectorAddSharedPKfS0_PfiE2sa[1024];
	// demoted variable
	.shared .align 4 .b8 _ZZ15vectorAddSharedPKfS0_PfiE2sb[1024];
	ld.param.u64 	%rd1, [_Z15vectorAddSharedPKfS0_Pfi_param_0];
	ld.param.u64 	%rd2, [_Z15vectorAddSharedPKfS0_Pfi_param_1];
	ld.param.u64 	%rd3, [_Z15vectorAddSharedPKfS0_Pfi_param_2];
	ld.param.u32 	%r3, [_Z15vectorAddSharedPKfS0_Pfi_param_3];
	mov.u32 	%r4, %ctaid.x;
	mov.u32 	%r5, %ntid.x;
	mov.u32 	%r1, %tid.x;
	mad.lo.s32 	%r2, %r4, %r5, %r1;
	setp.ge.s32 	%p1, %r2, %r3;
	@%p1 bra 	$L__BB0_2;
	cvta.to.global.u64 	%rd4, %rd1;
	cvta.to.global.u64 	%rd5, %rd2;
	cvta.to.global.u64 	%rd6, %rd3;
	mul.wide.s32 	%rd7, %r2, 4;
	add.s64 	%rd8, %rd4, %rd7;
	ld.global.f32 	%f1, [%rd8];
	shl.b32 	%r6, %r1, 2;
	mov.u32 	%r7, _ZZ15vectorAddSharedPKfS0_PfiE2sa;
	add.s32 	%r8, %r7, %r6;
	st.shared.f32 	[%r8], %f1;
	add.s64 	%rd9, %rd5, %rd7;
	ld.global.f32 	%f2, [%rd9];
	mov.u32 	%r9, _ZZ15vectorAddSharedPKfS0_PfiE2sb;
	add.s32 	%r10, %r9, %r6;
	st.shared.f32 	[%r10], %f2;
	bar.sync 	0;
	ld.shared.f32 	%f3, [%r8];
	ld.shared.f32 	%f4, [%r10];
	add.f32 	%f5, %f3, %f4;
	add.s64 	%rd10, %rd6, %rd7;
	st.global.f32 	[%rd10], %f5;
$L__BB0_2:
	ret;

}
	// .globl	_Z10sumElementPKfiPf
.visible .entry _Z10sumElementPKfiPf(
	.param .u64 .ptr .align 1 _Z10sumElementPKfiPf_param_0,
	.param .u32 _Z10sumElementPKfiPf_param_1,
	.param .u64 .ptr .align 1 _Z10sumElementPKfiPf_param_2
)
{
	.reg .pred 	%p<2>;
	.reg .b32 	%r<6>;
	.reg .b32 	%f<3>;
	.reg .b64 	%rd<7>;

	ld.param.u64 	%rd1, [_Z10sumElementPKfiPf_param_0];
	ld.param.u32 	%r2, [_Z10sumElementPKfiPf_param_1];
	ld.param.u64 	%rd2, [_Z10sumElementPKfiPf_param_2];
	mov.u32 	%r3, %ctaid.x;
	mov.u32 	%r4, %ntid.x;
	mov.u32 	%r5, %tid.x;
	mad.lo.s32 	%r1, %r3, %r4, %r5;
	setp.ge.s32 	%p1, %r1, %r2;
	@%p1 bra 	$L__BB1_2;
	cvta.to.global.u64 	%rd3, %rd1;
	cvta.to.global.u64 	%rd4, %rd2;
	mul.wide.s32 	%rd5, %r1, 4;
	add.s64 	%rd6, %rd3, %rd5;
	ld.global.f32 	%f1, [%rd6];
	atom.global.add.f32 	%f2, [%rd4], %f1;
$L__BB1_2:
	ret;

}
	// .globl	_Z16sumElementSharedPKfPfi
.visible .entry _Z16sumElementSharedPKfPfi(
	.param .u64 .ptr .align 1 _Z16sumElementSharedPKfPfi_param_0,
	.param .u64 .ptr .align 1 _Z16sumElementSharedPKfPfi_param_1,
	.param .u32 _Z16sumElementSharedPKfPfi_param_2
)
{
	.reg .pred 	%p<6>;
	.reg .b32 	%r<14>;
	.reg .b32 	%f<9>;
	.reg .b64 	%rd<9>;
	// demoted variable
	.shared .align 4 .b8 _ZZ16sumElementSharedPKfPfiE5cache[1024];
	ld.param.u64 	%rd1, [_Z16sumElementSharedPKfPfi_param_0];
	ld.param.u64 	%rd2, [_Z16sumElementSharedPKfPfi_param_1];
	ld.param.u32 	%r8, [_Z16sumElementSharedPKfPfi_param_2];
	mov.u32 	%r1, %tid.x;
	mov.u32 	%r2, %ctaid.x;
	mov.u32 	%r13, %ntid.x;
	mad.lo.s32 	%r4, %r2, %r13, %r1;
	setp.ge.s32 	%p1, %r4, %r8;
	mov.f32 	%f8, 0f00000000;
	@%p1 bra 	$L__BB2_2;
	cvta.to.global.u64 	%rd3, %rd1;
	mul.wide.s32 	%rd4, %r4, 4;
	add.s64 	%rd5, %rd3, %rd4;
	ld.global.f32 	%f8, [%rd5];
$L__BB2_2:
	shl.b32 	%r9, %r1, 2;
	mov.u32 	%r10, _ZZ16sumElementSharedPKfPfiE5cache;
	add.s32 	%r5, %r10, %r9;
	st.shared.f32 	[%r5], %f8;
	bar.sync 	0;
	setp.lt.u32 	%p2, %r13, 2;
	@%p2 bra 	$L__BB2_6;
$L__BB2_3:
	shr.u32 	%r7, %r13, 1;
	setp.ge.u32 	%p3, %r1, %r7;
	@%p3 bra 	$L__BB2_5;
	shl.b32 	%r11, %r7, 2;
	add.s32 	%r12, %r5, %r11;
	ld.shared.f32 	%f4, [%r12];
	ld.shared.f32 	%f5, [%r5];
	add.f32 	%f6, %f4, %f5;
	st.shared.f32 	[%r5], %f6;
$L__BB2_5:
	bar.sync 	0;
	setp.gt.u32 	%p4, %r13, 3;
	mov.u32 	%r13, %r7;
	@%p4 bra 	$L__BB2_3;
$L__BB2_6:
	setp.ne.s32 	%p5, %r1, 0;
	@%p5 bra 	$L__BB2_8;
	ld.shared.f32 	%f7, [_ZZ16sumElementSharedPKfPfiE5cache];
	cvta.to.global.u64 	%rd6, %rd2;
	mul.wide.u32 	%rd7, %r2, 4;
	add.s64 	%rd8, %rd6, %rd7;
	st.global.f32 	[%rd8], %f7;
$L__BB2_8:
	ret;

}
	// .globl	_Z10dotProductPKfS0_Pfi
.visible .entry _Z10dotProductPKfS0_Pfi(
	.param .u64 .ptr .align 1 _Z10dotProductPKfS0_Pfi_param_0,
	.param .u64 .ptr .align 1 _Z10dotProductPKfS0_Pfi_param_1,
	.param .u64 .ptr .align 1 _Z10dotProductPKfS0_Pfi_param_2,
	.param .u32 _Z10dotProductPKfS0_Pfi_param_3
)
{
	.reg .pred 	%p<6>;
	.reg .b32 	%r<14>;
	.reg .b32 	%f<11>;
	.reg .b64 	%rd<12>;

	ld.param.u64 	%rd1, [_Z10dotProductPKfS0_Pfi_param_0];
	ld.param.u64 	%rd2, [_Z10dotProductPKfS0_Pfi_param_1];
	ld.param.u64 	%rd3, [_Z10dotProductPKfS0_Pfi_param_2];
	ld.param.u32 	%r8, [_Z10dotProductPKfS0_Pfi_param_3];
	mov.u32 	%r1, %tid.x;
	mov.u32 	%r2, %ctaid.x;
	mov.u32 	%r13, %ntid.x;
	mad.lo.s32 	%r4, %r2, %r13, %r1;
	setp.ge.s32 	%p1, %r4, %r8;
	mov.f32 	%f10, 0f00000000;
	@%p1 bra 	$L__BB3_2;
	cvta.to.global.u64 	%rd4, %rd1;
	cvta.to.global.u64 	%rd5, %rd2;
	mul.wide.s32 	%rd6, %r4, 4;
	add.s64 	%rd7, %rd4, %rd6;
	ld.global.f32 	%f4, [%rd7];
	add.s64 	%rd8, %rd5, %rd6;
	ld.global.f32 	%f5, [%rd8];
	mul.f32 	%f10, %f4, %f5;
$L__BB3_2:
	shl.b32 	%r9, %r1, 2;
	mov.u32 	%r10, cache;
	add.s32 	%r5, %r10, %r9;
	st.shared.f32 	[%r5], %f10;
	bar.sync 	0;
	setp.lt.u32 	%p2, %r13, 2;
	@%p2 bra 	$L__BB3_6;
$L__BB3_3:
	shr.u32 	%r7, %r13, 1;
	setp.ge.u32 	%p3, %r1, %r7;
	@%p3 bra 	$L__BB3_5;
	shl.b32 	%r11, %r7, 2;
	add.s32 	%r12, %r5, %r11;
	ld.shared.f32 	%f6, [%r12];
	ld.shared.f32 	%f7, [%r5];
	add.f32 	%f8, %f6, %f7;
	st.shared.f32 	[%r5], %f8;
$L__BB3_5:
	bar.sync 	0;
	setp.gt.u32 	%p4, %r13, 3;
	mov.u32 	%r13, %r7;
	@%p4 bra 	$L__BB3_3;
$L__BB3_6:
	setp.ne.s32 	%p5, %r1, 0;
	@%p5 bra 	$L__BB3_8;
	ld.shared.f32 	%f9, [cache];
	cvta.to.global.u64 	%rd9, %rd3;
	mul.wide.u32 	%rd10, %r2, 4;
	add.s64 	%rd11, %rd9, %rd10;
	st.global.f32 	[%rd11], %f9;
$L__BB3_8:
	ret;

}


// ===== COMPILED SASS (sm_100) =====

	.target	sm_100

	.elftype	@"ET_EXEC"


//--------------------- .note.nv.tkinfo           --------------------------
	.section	.note.nv.tkinfo,"",@"SHT_NOTE"
	.sectionflags	@"SHF_NOTE_NV_TKINFO"
	.tkinfo
        /*0018*/ 	.word	0x00000002
        /*0030*/ 	.string	""
        /*0030*/ 	.string	"ptxas"
        /*0030*/ 	.string	"Cuda compilation tools, release 13.0, V13.0.88"
        /*0030*/ 	.string	"Build cuda_13.0.r13.0/compiler.36424714_0"
        /*0030*/ 	.string	"-arch sm_100 -m 64 "



//--------------------- .note.nv.cuinfo           --------------------------
	.section	.note.nv.cuinfo,"",@"SHT_NOTE"
	.sectionflags	@"SHF_NOTE_NV_CUINFO"
        /*0018*/ 	.short	0x0002
        /*001a*/ 	.short	0x0064
        /*001c*/ 	.short	0x0082
	.zero		2


//--------------------- .nv.info                  --------------------------
	.section	.nv.info,"",@"SHT_CUDA_INFO"
	.align	4


	//----- nvinfo : EIATTR_REGCOUNT
	.align		4
        /*0000*/ 	.byte	0x04, 0x2f
        /*0002*/ 	.short	(.L_1 - .L_0)
	.align		4
.L_0:
        /*0004*/ 	.word	index@(_Z15vectorAddSharedPKfS0_Pfi)
        /*0008*/ 	.word	0x0000000e


	//----- nvinfo : EIATTR_FRAME_SIZE
	.align		4
.L_1:
        /*000c*/ 	.byte	0x04, 0x11
        /*000e*/ 	.short	(.L_3 - .L_2)
	.align		4
.L_2:
        /*0010*/ 	.word	index@(_Z15vectorAddSharedPKfS0_Pfi)
        /*0014*/ 	.word	0x00000000


	//----- nvinfo : EIATTR_REGCOUNT
	.align		4
.L_3:
        /*0018*/ 	.byte	0x04, 0x2f
        /*001a*/ 	.short	(.L_5 - .L_4)
	.align		4
.L_4:
        /*001c*/ 	.word	index@(_Z10sumElementPKfiPf)
        /*0020*/ 	.word	0x00000008


	//----- nvinfo : EIATTR_FRAME_SIZE
	.align		4
.L_5:
        /*0024*/ 	.byte	0x04, 0x11
        /*0026*/ 	.short	(.L_7 - .L_6)
	.align		4
.L_6:
        /*0028*/ 	.word	index@(_Z10sumElementPKfiPf)
        /*002c*/ 	.word	0x00000000


	//----- nvinfo : EIATTR_REGCOUNT
	.align		4
.L_7:
        /*0030*/ 	.byte	0x04, 0x2f
        /*0032*/ 	.short	(.L_9 - .L_8)
	.align		4
.L_8:
        /*0034*/ 	.word	index@(_Z16sumElementSharedPKfPfi)
        /*0038*/ 	.word	0x0000000b


	//----- nvinfo : EIATTR_FRAME_SIZE
	.align		4
.L_9:
        /*003c*/ 	.byte	0x04, 0x11
        /*003e*/ 	.short	(.L_11 - .L_10)
	.align		4
.L_10:
        /*0040*/ 	.word	index@(_Z16sumElementSharedPKfPfi)
        /*0044*/ 	.word	0x00000000


	//----- nvinfo : EIATTR_REGCOUNT
	.align		4
.L_11:
        /*0048*/ 	.byte	0x04, 0x2f
        /*004a*/ 	.short	(.L_13 - .L_12)
	.align		4
.L_12:
        /*004c*/ 	.word	index@(_Z10dotProductPKfS0_Pfi)
        /*0050*/ 	.word	0x0000000c


	//----- nvinfo : EIATTR_FRAME_SIZE
	.align		4
.L_13:
        /*0054*/ 	.byte	0x04, 0x11
        /*0056*/ 	.short	(.L_15 - .L_14)
	.align		4
.L_14:
        /*0058*/ 	.word	index@(_Z10dotProductPKfS0_Pfi)
        /*005c*/ 	.word	0x00000000


	//----- nvinfo : EIATTR_MIN_STACK_SIZE
	.align		4
.L_15:
        /*0060*/ 	.byte	0x04, 0x12
        /*0062*/ 	.short	(.L_17 - .L_16)
	.align		4
.L_16:
        /*0064*/ 	.word	index@(_Z10dotProductPKfS0_Pfi)
        /*0068*/ 	.word	0x00000000


	//----- nvinfo : EIATTR_MIN_STACK_SIZE
	.align		4
.L_17:
        /*006c*/ 	.byte	0x04, 0x12
        /*006e*/ 	.short	(.L_19 - .L_18)
	.align		4
.L_18:
        /*0070*/ 	.word	index@(_Z16sumElementSharedPKfPfi)
        /*0074*/ 	.word	0x00000000


	//----- nvinfo : EIATTR_MIN_STACK_SIZE
	.align		4
.L_19:
        /*0078*/ 	.byte	0x04, 0x12
        /*007a*/ 	.short	(.L_21 - .L_20)
	.align		4
.L_20:
        /*007c*/ 	.word	index@(_Z10sumElementPKfiPf)
        /*0080*/ 	.word	0x00000000


	//----- nvinfo : EIATTR_MIN_STACK_SIZE
	.align		4
.L_21:
        /*0084*/ 	.byte	0x04, 0x12
        /*0086*/ 	.short	(.L_23 - .L_22)
	.align		4
.L_22:
        /*0088*/ 	.word	index@(_Z15vectorAddSharedPKfS0_Pfi)
        /*008c*/ 	.word	0x00000000
.L_23:


//--------------------- .nv.compat                --------------------------
	.section	.nv.compat,"",@"SHT_CUDA_COMPAT_INFO"
	.align	4
        /*0000*/ 	.byte	0x02, 0x09, 0x00, 0x00, 0x02, 0x02, 0x01, 0x00, 0x02, 0x05, 0x05, 0x00, 0x03, 0x07, 0x01, 0x01
        /*0010*/ 	.byte	0x02, 0x03, 0x00, 0x00, 0x02, 0x06, 0x01, 0x00, 0x04, 0x0b, 0x08, 0x00, 0x09, 0x00, 0x00, 0x00
        /*0020*/ 	.byte	0x00, 0x00, 0x00, 0x00


//--------------------- .nv.info._Z10dotProductPKfS0_Pfi --------------------------
	.section	.nv.info._Z10dotProductPKfS0_Pfi,"",@"SHT_CUDA_INFO"
	.sectionflags	@""
	.align	4


	//----- nvinfo : EIATTR_CUDA_API_VERSION
	.align		4
        /*0000*/ 	.byte	0x04, 0x37
        /*0002*/ 	.short	(.L_25 - .L_24)
.L_24:
        /*0004*/ 	.word	0x00000082


	//----- nvinfo : EIATTR_KPARAM_INFO
	.align		4
.L_25:
        /*0008*/ 	.byte	0x04, 0x17
        /*000a*/ 	.short	(.L_27 - .L_26)
.L_26:
        /*000c*/ 	.word	0x00000000
        /*0010*/ 	.short	0x0003
        /*0012*/ 	.short	0x0018
        /*0014*/ 	.byte	0x00, 0xf0, 0x11, 0x00


	//----- nvinfo : EIATTR_KPARAM_INFO
	.align		4
.L_27:
        /*0018*/ 	.byte	0x04, 0x17
        /*001a*/ 	.short	(.L_29 - .L_28)
.L_28:
        /*001c*/ 	.word	0x00000000
        /*0020*/ 	.short	0x0002
        /*0022*/ 	.short	0x0010
        /*0024*/ 	.byte	0x00, 0xf5, 0x21, 0x00


	//----- nvinfo : EIATTR_KPARAM_INFO
	.align		4
.L_29:
        /*0028*/ 	.byte	0x04, 0x17
        /*002a*/ 	.short	(.L_31 - .L_30)
.L_30:
        /*002c*/ 	.word	0x00000000
        /*0030*/ 	.short	0x0001
        /*0032*/ 	.short	0x0008
        /*0034*/ 	.byte	0x00, 0xf5, 0x21, 0x00


	//----- nvinfo : EIATTR_KPARAM_INFO
	.align		4
.L_31:
        /*0038*/ 	.byte	0x04, 0x17
        /*003a*/ 	.short	(.L_33 - .L_32)
.L_32:
        /*003c*/ 	.word	0x00000000
        /*0040*/ 	.short	0x0000
        /*0042*/ 	.short	0x0000
        /*0044*/ 	.byte	0x00, 0xf5, 0x21, 0x00


	//----- nvinfo : EIATTR_SPARSE_MMA_MASK
	.align		4
.L_33:
        /*0048*/ 	.byte	0x03, 0x50
        /*004a*/ 	.short	0x0000


	//----- nvinfo : EIATTR_MAXREG_COUNT
	.align		4
        /*004c*/ 	.byte	0x03, 0x1b
        /*004e*/ 	.short	0x00ff


	//----- nvinfo : EIATTR_NUM_BARRIERS
	.align		4
        /*0050*/ 	.byte	0x02, 0x4c
        /*0052*/ 	.byte	0x01
	.zero		1


	//----- nvinfo : EIATTR_MERCURY_ISA_VERSION
	.align		4
        /*0054*/ 	.byte	0x03, 0x5f
        /*0056*/ 	.short	0x0101


	//----- nvinfo : EIATTR_VRC_CTA_INIT_COUNT
	.align		4
        /*0058*/ 	.byte	0x02, 0x4a
	.zero		1
	.zero		1


	//----- nvinfo : EIATTR_EXIT_INSTR_OFFSETS
	.align		4
        /*005c*/ 	.byte	0x04, 0x1c
        /*005e*/ 	.short	(.L_35 - .L_34)


	//   ....[0]....
.L_34:
        /*0060*/ 	.word	0x00000250


	//   ....[1]....
        /*0064*/ 	.word	0x000002d0


	//----- nvinfo : EIATTR_CBANK_PARAM_SIZE
	.align		4
.L_35:
        /*0068*/ 	.byte	0x03, 0x19
        /*006a*/ 	.short	0x001c


	//----- nvinfo : EIATTR_PARAM_CBANK
	.align		4
        /*006c*/ 	.byte	0x04, 0x0a
        /*006e*/ 	.short	(.L_37 - .L_36)
	.align		4
.L_36:
        /*0070*/ 	.word	index@(.nv.constant0._Z10dotProductPKfS0_Pfi)
        /*0074*/ 	.short	0x0380
        /*0076*/ 	.short	0x001c


	//----- nvinfo : EIATTR_SW_WAR
	.align		4
.L_37:
        /*0078*/ 	.byte	0x04, 0x36
        /*007a*/ 	.short	(.L_39 - .L_38)
.L_38:
        /*007c*/ 	.word	0x00000008
.L_39:


//--------------------- .nv.info._Z16sumElementSharedPKfPfi --------------------------
	.section	.nv.info._Z16sumElementSharedPKfPfi,"",@"SHT_CUDA_INFO"
	.sectionflags	@""
	.align	4


	//----- nvinfo : EIATTR_CUDA_API_VERSION
	.align		4
        /*0000*/ 	.byte	0x04, 0x37
        /*0002*/ 	.short	(.L_41 - .L_40)
.L_40:
        /*0004*/ 	.word	0x00000082


	//----- nvinfo : EIATTR_KPARAM_INFO
	.align		4
.L_41:
        /*0008*/ 	.byte	0x04, 0x17
        /*000a*/ 	.short	(.L_43 - .L_42)
.L_42:
        /*000c*/ 	.word	0x00000000
        /*0010*/ 	.short	0x0002
        /*0012*/ 	.short	0x0010
        /*0014*/ 	.byte	0x00, 0xf0, 0x11, 0x00


	//----- nvinfo : EIATTR_KPARAM_INFO
	.align		4
.L_43:
        /*0018*/ 	.byte	0x04, 0x17
        /*001a*/ 	.short	(.L_45 - .L_44)
.L_44:
        /*001c*/ 	.word	0x00000000
        /*0020*/ 	.short	0x0001
        /*0022*/ 	.short	0x0008
        /*0024*/ 	.byte	0x00, 0xf5, 0x21, 0x00


	//----- nvinfo : EIATTR_KPARAM_INFO
	.align		4
.L_45:
        /*0028*/ 	.byte	0x04, 0x17
        /*002a*/ 	.short	(.L_47 - .L_46)
.L_46:
        /*002c*/ 	.word	0x00000000
        /*0030*/ 	.short	0x0000
        /*0032*/ 	.short	0x0000
        /*0034*/ 	.byte	0x00, 0xf5, 0x21, 0x00


	//----- nvinfo : EIATTR_SPARSE_MMA_MASK
	.align		4
.L_47:
        /*0038*/ 	.byte	0x03, 0x50
        /*003a*/ 	.short	0x0000


	//----- nvinfo : EIATTR_MAXREG_COUNT
	.align		4
        /*003c*/ 	.byte	0x03, 0x1b
        /*003e*/ 	.short	0x00ff


	//----- nvinfo : EIATTR_NUM_BARRIERS
	.align		4
        /*0040*/ 	.byte	0x02, 0x4c
        /*0042*/ 	.byte	0x01
	.zero		1


	//----- nvinfo : EIATTR_MERCURY_ISA_VERSION
	.align		4
        /*0044*/ 	.byte	0x03, 0x5f
        /*0046*/ 	.short	0x0101


	//----- nvinfo : EIATTR_VRC_CTA_INIT_COUNT
	.align		4
        /*0048*/ 	.byte	0x02, 0x4a
	.zero		1
	.zero		1


	//----- nvinfo : EIATTR_EXIT_INSTR_OFFSETS
	.align		4
        /*004c*/ 	.byte	0x04, 0x1c
        /*004e*/ 	.short	(.L_49 - .L_48)


	//   ....[0]....
.L_48:
        /*0050*/ 	.word	0x00000210


	//   ....[1]....
        /*0054*/ 	.word	0x00000290


	//----- nvinfo : EIATTR_CBANK_PARAM_SIZE
	.align		4
.L_49:
        /*0058*/ 	.byte	0x03, 0x19
        /*005a*/ 	.short	0x0014


	//----- nvinfo : EIATTR_PARAM_CBANK
	.align		4
        /*005c*/ 	.byte	0x04, 0x0a
        /*005e*/ 	.short	(.L_51 - .L_50)
	.align		4
.L_50:
        /*0060*/ 	.word	index@(.nv.constant0._Z16sumElementSharedPKfPfi)
        /*0064*/ 	.short	0x0380
        /*0066*/ 	.short	0x0014


	//----- nvinfo : EIATTR_SW_WAR
	.align		4
.L_51:
        /*0068*/ 	.byte	0x04, 0x36
        /*006a*/ 	.short	(.L_53 - .L_52)
.L_52:
        /*006c*/ 	.word	0x00000008
.L_53:


//--------------------- .nv.info._Z10sumElementPKfiPf --------------------------
	.section	.nv.info._Z10sumElementPKfiPf,"",@"SHT_CUDA_INFO"
	.sectionflags	@""
	.align	4


	//----- nvinfo : EIATTR_CUDA_API_VERSION
	.align		4
        /*0000*/ 	.byte	0x04, 0x37
        /*0002*/ 	.short	(.L_55 - .L_54)
.L_54:
        /*0004*/ 	.word	0x00000082


	//----- nvinfo : EIATTR_KPARAM_INFO
	.align		4
.L_55:
        /*0008*/ 	.byte	0x04, 0x17
        /*000a*/ 	.short	(.L_57 - .L_56)
.L_56:
        /*000c*/ 	.word	0x00000000
        /*0010*/ 	.short	0x0002
        /*0012*/ 	.short	0x0010
        /*0014*/ 	.byte	0x00, 0xf5, 0x21, 0x00


	//----- nvinfo : EIATTR_KPARAM_INFO
	.align		4
.L_57:
        /*0018*/ 	.byte	0x04, 0x17
        /*001a*/ 	.short	(.L_59 - .L_58)
.L_58:
        /*001c*/ 	.word	0x00000000
        /*0020*/ 	.short	0x0001
        /*0022*/ 	.short	0x0008
        /*0024*/ 	.byte	0x00, 0xf0, 0x11, 0x00


	//----- nvinfo : EIATTR_KPARAM_INFO
	.align		4
.L_59:
        /*0028*/ 	.byte	0x04, 0x17
        /*002a*/ 	.short	(.L_61 - .L_60)
.L_60:
        /*002c*/ 	.word	0x00000000
        /*0030*/ 	.short	0x0000
        /*0032*/ 	.short	0x0000
        /*0034*/ 	.byte	0x00, 0xf5, 0x21, 0x00


	//----- nvinfo : EIATTR_SPARSE_MMA_MASK
	.align		4
.L_61:
        /*0038*/ 	.byte	0x03, 0x50
        /*003a*/ 	.short	0x0000


	//----- nvinfo : EIATTR_MAXREG_COUNT
	.align		4
        /*003c*/ 	.byte	0x03, 0x1b
        /*003e*/ 	.short	0x00ff


	//----- nvinfo : EIATTR_MERCURY_ISA_VERSION
	.align		4
        /*0040*/ 	.byte	0x03, 0x5f
        /*0042*/ 	.short	0x0101


	//----- nvinfo : EIATTR_VRC_CTA_INIT_COUNT
	.align		4
        /*0044*/ 	.byte	0x02, 0x4a
	.zero		1
	.zero		1


	//----- nvinfo : EIATTR_EXIT_INSTR_OFFSETS
	.align		4
        /*0048*/ 	.byte	0x04, 0x1c
        /*004a*/ 	.short	(.L_63 - .L_62)


	//   ....[0]....
.L_62:
        /*004c*/ 	.word	0x00000070


	//   ....[1]....
        /*0050*/ 	.word	0x000000e0


	//----- nvinfo : EIATTR_CBANK_PARAM_SIZE
	.align		4
.L_63:
        /*0054*/ 	.byte	0x03, 0x19
        /*0056*/ 	.short	0x0018


	//----- nvinfo : EIATTR_PARAM_CBANK
	.align		4
        /*0058*/ 	.byte	0x04, 0x0a
        /*005a*/ 	.short	(.L_65 - .L_64)
	.align		4
.L_64:
        /*005c*/ 	.word	index@(.nv.constant0._Z10sumElementPKfiPf)
        /*0060*/ 	.short	0x0380
        /*0062*/ 	.short	0x0018


	//----- nvinfo : EIATTR_SW_WAR
	.align		4
.L_65:
        /*0064*/ 	.byte	0x04, 0x36
        /*0066*/ 	.short	(.L_67 - .L_66)
.L_66:
        /*0068*/ 	.word	0x00000008
.L_67:


//--------------------- .nv.info._Z15vectorAddSharedPKfS0_Pfi --------------------------
	.section	.nv.info._Z15vectorAddSharedPKfS0_Pfi,"",@"SHT_CUDA_INFO"
	.sectionflags	@""
	.align	4


	//----- nvinfo : EIATTR_CUDA_API_VERSION
	.align		4
        /*0000*/ 	.byte	0x04, 0x37
        /*0002*/ 	.short	(.L_69 - .L_68)
.L_68:
        /*0004*/ 	.word	0x00000082


	//----- nvinfo : EIATTR_KPARAM_INFO
	.align		4
.L_69:
        /*0008*/ 	.byte	0x04, 0x17
        /*000a*/ 	.short	(.L_71 - .L_70)
.L_70:
        /*000c*/ 	.word	0x00000000
        /*0010*/ 	.short	0x0003
        /*0012*/ 	.short	0x0018
        /*0014*/ 	.byte	0x00, 0xf0, 0x11, 0x00


	//----- nvinfo : EIATTR_KPARAM_INFO
	.align		4
.L_71:
        /*0018*/ 	.byte	0x04, 0x17
        /*001a*/ 	.short	(.L_73 - .L_72)
.L_72:
        /*001c*/ 	.word	0x00000000
        /*0020*/ 	.short	0x0002
        /*0022*/ 	.short	0x0010
        /*0024*/ 	.byte	0x00, 0xf5, 0x21, 0x00


	//----- nvinfo : EIATTR_KPARAM_INFO
	.align		4
.L_73:
        /*0028*/ 	.byte	0x04, 0x17
        /*002a*/ 	.short	(.L_75 - .L_74)
.L_74:
        /*002c*/ 	.word	0x00000000
        /*0030*/ 	.short	0x0001
        /*0032*/ 	.short	0x0008
        /*0034*/ 	.byte	0x00, 0xf5, 0x21, 0x00


	//----- nvinfo : EIATTR_KPARAM_INFO
	.align		4
.L_75:
        /*0038*/ 	.byte	0x04, 0x17
        /*003a*/ 	.short	(.L_77 - .L_76)
.L_76:
        /*003c*/ 	.word	0x00000000
        /*0040*/ 	.short	0x0000
        /*0042*/ 	.short	0x0000
        /*0044*/ 	.byte	0x00, 0xf5, 0x21, 0x00


	//----- nvinfo : EIATTR_SPARSE_MMA_MASK
	.align		4
.L_77:
        /*0048*/ 	.byte	0x03, 0x50
        /*004a*/ 	.short	0x0000


	//----- nvinfo : EIATTR_MAXREG_COUNT
	.align		4
        /*004c*/ 	.byte	0x03, 0x1b
        /*004e*/ 	.short	0x00ff


	//----- nvinfo : EIATTR_NUM_BARRIERS
	.align		4
        /*0050*/ 	.byte	0x02, 0x4c
        /*0052*/ 	.byte	0x01
	.zero		1


	//----- nvinfo : EIATTR_MERCURY_ISA_VERSION
	.align		4
        /*0054*/ 	.byte	0x03, 0x5f
        /*0056*/ 	.short	0x0101


	//----- nvinfo : EIATTR_VRC_CTA_INIT_COUNT
	.align		4
        /*0058*/ 	.byte	0x02, 0x4a
	.zero		1
	.zero		1


	//----- nvinfo : EIATTR_EXIT_INSTR_OFFSETS
	.align		4
        /*005c*/ 	.byte	0x04, 0x1c
        /*005e*/ 	.short	(.L_79 - .L_78)


	//   ....[0]....
.L_78:
        /*0060*/ 	.word	0x00000070


	//   ....[1]....
        /*0064*/ 	.word	0x000001f0


	//----- nvinfo : EIATTR_CBANK_PARAM_SIZE
	.align		4
.L_79:
        /*0068*/ 	.byte	0x03, 0x19
        /*006a*/ 	.short	0x001c


	//----- nvinfo : EIATTR_PARAM_CBANK
	.align		4
        /*006c*/ 	.byte	0x04, 0x0a
        /*006e*/ 	.short	(.L_81 - .L_80)
	.align		4
.L_80:
        /*0070*/ 	.word	index@(.nv.constant0._Z15vectorAddSharedPKfS0_Pfi)
        /*0074*/ 	.short	0x0380
        /*0076*/ 	.short	0x001c


	//----- nvinfo : EIATTR_SW_WAR
	.align		4
.L_81:
        /*0078*/ 	.byte	0x04, 0x36
        /*007a*/ 	.short	(.L_83 - .L_82)
.L_82:
        /*007c*/ 	.word	0x00000008
.L_83:


//--------------------- .nv.callgraph             --------------------------
	.section	.nv.callgraph,"",@"SHT_CUDA_CALLGRAPH"
	.align	4
	.sectionentsize	8
	.align		4
        /*0000*/ 	.word	0x00000000
	.align		4
        /*0004*/ 	.word	0xffffffff
	.align		4
        /*0008*/ 	.word	0x00000000
	.align		4
        /*000c*/ 	.word	0xfffffffe
	.align		4
        /*0010*/ 	.word	0x00000000
	.align		4
        /*0014*/ 	.word	0xfffffffd
	.align		4
        /*0018*/ 	.word	0x00000000
	.align		4
        /*001c*/ 	.word	0xfffffffc


//--------------------- .text._Z10dotProductPKfS0_Pfi --------------------------
	.section	.text._Z10dotProductPKfS0_Pfi,"ax",@progbits
	.align	128
        .global         _Z10dotProductPKfS0_Pfi
        .type           _Z10dotProductPKfS0_Pfi,@function
        .size           _Z10dotProductPKfS0_Pfi,(.L_x_8 - _Z10dotProductPKfS0_Pfi)
        .other          _Z10dotProductPKfS0_Pfi,@"STO_CUDA_ENTRY STV_DEFAULT"
_Z10dotProductPKfS0_Pfi:
.text._Z10dotProductPKfS0_Pfi:
[----:B------:R-:W-:Y:S01]  /*0000*/  LDC R1, c[0x0][0x37c] ;  /* 0x0000df00ff017b82 */ /* 0x000fe20000000800 */
[----:B------:R-:W0:Y:S01]  /*0010*/  S2R R8, SR_TID.X ;  /* 0x0000000000087919 */ /* 0x000e220000002100 */
[----:B------:R-:W0:Y:S06]  /*0020*/  LDCU UR8, c[0x0][0x360] ;  /* 0x00006c00ff0877ac */ /* 0x000e2c0008000800 */
[----:B------:R-:W1:Y:S01]  /*0030*/  LDC.64 R2, c[0x0][0x380] ;  /* 0x0000e000ff027b82 */ /* 0x000e620000000a00 */
[----:B------:R-:W0:Y:S01]  /*0040*/  S2R R9, SR_CTAID.X ;  /* 0x0000000000097919 */ /* 0x000e220000002500 */
[----:B------:R-:W2:Y:S01]  /*0050*/  LDCU UR4, c[0x0][0x398] ;  /* 0x00007300ff0477ac */ /* 0x000ea20008000800 */
[----:B------:R-:W3:Y:S05]  /*0060*/  LDCU.64 UR6, c[0x0][0x358] ;  /* 0x00006b00ff0677ac */ /* 0x000eea0008000a00 */
[----:B------:R-:W4:Y:S01]  /*0070*/  LDC.64 R4, c[0x0][0x388] ;  /* 0x0000e200ff047b82 */ /* 0x000f220000000a00 */
[----:B0-----:R-:W-:-:S05]  /*0080*/  IMAD R7, R9, UR8, R8 ;  /* 0x0000000809077c24 */ /* 0x001fca000f8e0208 */
[----:B--2---:R-:W-:-:S13]  /*0090*/  ISETP.GE.AND P1, PT, R7, UR4, PT ;  /* 0x0000000407007c0c */ /* 0x004fda000bf26270 */
[----:B-1----:R-:W-:-:S04]  /*00a0*/  @!P1 IMAD.WIDE R2, R7, 0x4, R2 ;  /* 0x0000000407029825 */ /* 0x002fc800078e0202 */
[----:B----4-:R-:W-:Y:S02]  /*00b0*/  @!P1 IMAD.WIDE R4, R7, 0x4, R4 ;  /* 0x0000000407049825 */ /* 0x010fe400078e0204 */
[----:B---3--:R-:W2:Y:S04]  /*00c0*/  @!P1 LDG.E R2, desc[UR6][R2.64] ;  /* 0x0000000602029981 */ /* 0x008ea8000c1e1900 */
[----:B------:R-:W2:Y:S01]  /*00d0*/  @!P1 LDG.E R5, desc[UR6][R4.64] ;  /* 0x0000000604059981 */ /* 0x000ea2000c1e1900 */
[----:B------:R-:W0:Y:S01]  /*00e0*/  S2UR UR5, SR_CgaCtaId ;  /* 0x00000000000579c3 */ /* 0x000e220000008800 */
[----:B------:R-:W-:Y:S01]  /*00f0*/  IMAD.U32 R0, RZ, RZ, UR8 ;  /* 0x00000008ff007e24 */ /* 0x000fe2000f8e00ff */
[----:B------:R-:W-:Y:S01]  /*0100*/  UMOV UR4, 0x400 ;  /* 0x0000040000047882 */ /* 0x000fe20000000000 */
[----:B------:R-:W-:-:S03]  /*0110*/  IMAD.MOV.U32 R6, RZ, RZ, RZ ;  /* 0x000000ffff067224 */ /* 0x000fc600078e00ff */
[----:B------:R-:W-:Y:S01]  /*0120*/  ISETP.GE.U32.AND P0, PT, R0, 0x2, PT ;  /* 0x000000020000780c */ /* 0x000fe20003f06070 */
[----:B0-----:R-:W-:-:S06]  /*0130*/  ULEA UR4, UR5, UR4, 0x18 ;  /* 0x0000000405047291 */ /* 0x001fcc000f8ec0ff */
[----:B------:R-:W-:Y:S01]  /*0140*/  LEA R7, R8, UR4, 0x2 ;  /* 0x0000000408077c11 */ /* 0x000fe2000f8e10ff */
[----:B--2---:R-:W-:Y:S01]  /*0150*/  @!P1 FMUL R6, R2, R5 ;  /* 0x0000000502069220 */ /* 0x004fe20000400000 */
[----:B------:R-:W-:-:S04]  /*0160*/  ISETP.NE.AND P1, PT, R8, RZ, PT ;  /* 0x000000ff0800720c */ /* 0x000fc80003f25270 */
[----:B------:R0:W-:Y:S01]  /*0170*/  STS [R7], R6 ;  /* 0x0000000607007388 */ /* 0x0001e20000000800 */
[----:B------:R-:W-:Y:S06]  /*0180*/  BAR.SYNC.DEFER_BLOCKING 0x0 ;  /* 0x0000000000007b1d */ /* 0x000fec0000010000 */
[----:B------:R-:W-:Y:S05]  /*0190*/  @!P0 BRA `(.L_x_0) ;  /* 0x00000000002c8947 */ /* 0x000fea0003800000 */
.L_x_1:
[----:B------:R-:W-:-:S04]  /*01a0*/  SHF.R.U32.HI R5, RZ, 0x1, R0 ;  /* 0x00000001ff057819 */ /* 0x000fc80000011600 */
[----:B------:R-:W-:-:S13]  /*01b0*/  ISETP.GE.U32.AND P0, PT, R8, R5, PT ;  /* 0x000000050800720c */ /* 0x000fda0003f06070 */
[----:B------:R-:W-:Y:S01]  /*01c0*/  @!P0 LEA R2, R5, R7, 0x2 ;  /* 0x0000000705028211 */ /* 0x000fe200078e10ff */
[----:B------:R-:W-:Y:S05]  /*01d0*/  @!P0 LDS R3, [R7] ;  /* 0x0000000007038984 */ /* 0x000fea0000000800 */
[----:B------:R-:W1:Y:S02]  /*01e0*/  @!P0 LDS R2, [R2] ;  /* 0x0000000002028984 */ /* 0x000e640000000800 */
[----:B-1----:R-:W-:-:S05]  /*01f0*/  @!P0 FADD R4, R2, R3 ;  /* 0x0000000302048221 */ /* 0x002fca0000000000 */
[----:B------:R1:W-:Y:S01]  /*0200*/  @!P0 STS [R7], R4 ;  /* 0x0000000407008388 */ /* 0x0003e20000000800 */
[----:B------:R-:W-:Y:S01]  /*0210*/  BAR.SYNC.DEFER_BLOCKING 0x0 ;  /* 0x0000000000007b1d */ /* 0x000fe20000010000 */
[----:B------:R-:W-:Y:S02]  /*0220*/  ISETP.GT.U32.AND P0, PT, R0, 0x3, PT ;  /* 0x000000030000780c */ /* 0x000fe40003f04070 */
[----:B------:R-:W-:-:S11]  /*0230*/  MOV R0, R5 ;  /* 0x0000000500007202 */ /* 0x000fd60000000f00 */
[----:B-1----:R-:W-:Y:S05]  /*0240*/  @P0 BRA `(.L_x_1) ;  /* 0xfffffffc00d40947 */ /* 0x002fea000383ffff */
.L_x_0:
[----:B------:R-:W-:Y:S05]  /*0250*/  @P1 EXIT ;  /* 0x000000000000194d */ /* 0x000fea0003800000 */
[----:B------:R-:W1:Y:S01]  /*0260*/  S2UR UR5, SR_CgaCtaId ;  /* 0x00000000000579c3 */ /* 0x000e620000008800 */
[----:B------:R-:W-:-:S07]  /*0270*/  UMOV UR4, 0x400 ;  /* 0x0000040000047882 */ /* 0x000fce0000000000 */
[----:B------:R-:W2:Y:S01]  /*0280*/  LDC.64 R2, c[0x0][0x390] ;  /* 0x0000e400ff027b82 */ /* 0x000ea20000000a00 */
[----:B-1----:R-:W-:Y:S01]  /*0290*/  ULEA UR4, UR5, UR4, 0x18 ;  /* 0x0000000405047291 */ /* 0x002fe2000f8ec0ff */
[----:B--2---:R-:W-:-:S08]  /*02a0*/  IMAD.WIDE.U32 R2, R9, 0x4, R2 ;  /* 0x0000000409027825 */ /* 0x004fd000078e0002 */
[----:B------:R-:W1:Y:S04]  /*02b0*/  LDS R5, [UR4] ;  /* 0x00000004ff057984 */ /* 0x000e680008000800 */
[----:B-1----:R-:W-:Y:S01]  /*02c0*/  STG.E desc[UR6][R2.64], R5 ;  /* 0x0000000502007986 */ /* 0x002fe2000c101906 */
[----:B------:R-:W-:Y:S05]  /*02d0*/  EXIT ;  /* 0x000000000000794d */ /* 0x000fea0003800000 */
.L_x_2:
[----:B------:R-:W-:-:S00]  /*02e0*/  BRA `(.L_x_2) ;  /* 0xfffffffc00fc7947 */ /* 0x000fc0000383ffff */
[----:B------:R-:W-:-:S00]  /*02f0*/  NOP ;  /* 0x0000000000007918 */ /* 0x000fc00000000000 */
        /* <DEDUP_REMOVED lines=8> */
.L_x_8:


//--------------------- .text._Z16sumElementSharedPKfPfi --------------------------
	.section	.text._Z16sumElementSharedPKfPfi,"ax",@progbits
	.align	128
        .global         _Z16sumElementSharedPKfPfi
        .type           _Z16sumElementSharedPKfPfi,@function
        .size           _Z16sumElementSharedPKfPfi,(.L_x_9 - _Z16sumElementSharedPKfPfi)
        .other          _Z16sumElementSharedPKfPfi,@"STO_CUDA_ENTRY STV_DEFAULT"
_Z16sumElementSharedPKfPfi:
.text._Z16sumElementSharedPKfPfi:
[----:B------:R-:W-:Y:S01]  /*0000*/  LDC R1, c[0x0][0x37c] ;  /* 0x0000df00ff017b82 */ /* 0x000fe20000000800 */
[----:B------:R-:W0:Y:S01]  /*0010*/  S2R R6, SR_TID.X ;  /* 0x0000000000067919 */ /* 0x000e220000002100 */
[----:B------:R-:W0:Y:S01]  /*0020*/  LDCU UR8, c[0x0][0x360] ;  /* 0x00006c00ff0877ac */ /* 0x000e220008000800 */
[----:B------:R-:W-:Y:S01]  /*0030*/  IMAD.MOV.U32 R4, RZ, RZ, RZ ;  /* 0x000000ffff047224 */ /* 0x000fe200078e00ff */
[----:B------:R-:W0:Y:S01]  /*0040*/  S2R R7, SR_CTAID.X ;  /* 0x0000000000077919 */ /* 0x000e220000002500 */
[----:B------:R-:W1:Y:S01]  /*0050*/  LDCU UR4, c[0x0][0x390] ;  /* 0x00007200ff0477ac */ /* 0x000e620008000800 */
[----:B------:R-:W2:Y:S01]  /*0060*/  LDCU.64 UR6, c[0x0][0x358] ;  /* 0x00006b00ff0677ac */ /* 0x000ea20008000a00 */
[----:B0-----:R-:W-:-:S05]  /*0070*/  IMAD R5, R7, UR8, R6 ;  /* 0x0000000807057c24 */ /* 0x001fca000f8e0206 */
[----:B-1----:R-:W-:-:S13]  /*0080*/  ISETP.GE.AND P0, PT, R5, UR4, PT ;  /* 0x0000000405007c0c */ /* 0x002fda000bf06270 */
[----:B------:R-:W0:Y:S02]  /*0090*/  @!P0 LDC.64 R2, c[0x0][0x380] ;  /* 0x0000e000ff028b82 */ /* 0x000e240000000a00 */
[----:B0-----:R-:W-:-:S05]  /*00a0*/  @!P0 IMAD.WIDE R2, R5, 0x4, R2 ;  /* 0x0000000405028825 */ /* 0x001fca00078e0202 */
[----:B--2---:R-:W2:Y:S01]  /*00b0*/  @!P0 LDG.E R4, desc[UR6][R2.64] ;  /* 0x0000000602048981 */ /* 0x004ea2000c1e1900 */
[----:B------:R-:W0:Y:S01]  /*00c0*/  S2UR UR5, SR_CgaCtaId ;  /* 0x00000000000579c3 */ /* 0x000e220000008800 */
[----:B------:R-:W-:Y:S01]  /*00d0*/  IMAD.U32 R0, RZ, RZ, UR8 ;  /* 0x00000008ff007e24 */ /* 0x000fe2000f8e00ff */
[----:B------:R-:W-:Y:S01]  /*00e0*/  UMOV UR4, 0x400 ;  /* 0x0000040000047882 */ /* 0x000fe20000000000 */
[----:B------:R-:W-:-:S03]  /*00f0*/  ISETP.NE.AND P0, PT, R6, RZ, PT ;  /* 0x000000ff0600720c */ /* 0x000fc60003f05270 */
[----:B------:R-:W-:Y:S01]  /*0100*/  ISETP.GE.U32.AND P1, PT, R0, 0x2, PT ;  /* 0x000000020000780c */ /* 0x000fe20003f26070 */
[----:B0-----:R-:W-:-:S06]  /*0110*/  ULEA UR4, UR5, UR4, 0x18 ;  /* 0x0000000405047291 */ /* 0x001fcc000f8ec0ff */
[----:B------:R-:W-:-:S05]  /*0120*/  LEA R5, R6, UR4, 0x2 ;  /* 0x0000000406057c11 */ /* 0x000fca000f8e10ff */
[----:B--2---:R0:W-:Y:S01]  /*0130*/  STS [R5], R4 ;  /* 0x0000000405007388 */ /* 0x0041e20000000800 */
[----:B------:R-:W-:Y:S06]  /*0140*/  BAR.SYNC.DEFER_BLOCKING 0x0 ;  /* 0x0000000000007b1d */ /* 0x000fec0000010000 */
[----:B------:R-:W-:Y:S05]  /*0150*/  @!P1 BRA `(.L_x_3) ;  /* 0x00000000002c9947 */ /* 0x000fea0003800000 */
.L_x_4:
[----:B------:R-:W-:-:S04]  /*0160*/  SHF.R.U32.HI R8, RZ, 0x1, R0 ;  /* 0x00000001ff087819 */ /* 0x000fc80000011600 */
[----:B------:R-:W-:-:S13]  /*0170*/  ISETP.GE.U32.AND P1, PT, R6, R8, PT ;  /* 0x000000080600720c */ /* 0x000fda0003f26070 */
[----:B------:R-:W-:Y:S01]  /*0180*/  @!P1 LEA R2, R8, R5, 0x2 ;  /* 0x0000000508029211 */ /* 0x000fe200078e10ff */
[----:B------:R-:W-:Y:S05]  /*0190*/  @!P1 LDS R3, [R5] ;  /* 0x0000000005039984 */ /* 0x000fea0000000800 */
[----:B------:R-:W0:Y:S02]  /*01a0*/  @!P1 LDS R2, [R2] ;  /* 0x0000000002029984 */ /* 0x000e240000000800 */
[----:B0-----:R-:W-:-:S05]  /*01b0*/  @!P1 FADD R4, R2, R3 ;  /* 0x0000000302049221 */ /* 0x001fca0000000000 */
[----:B------:R1:W-:Y:S01]  /*01c0*/  @!P1 STS [R5], R4 ;  /* 0x0000000405009388 */ /* 0x0003e20000000800 */
[----:B------:R-:W-:Y:S01]  /*01d0*/  BAR.SYNC.DEFER_BLOCKING 0x0 ;  /* 0x0000000000007b1d */ /* 0x000fe20000010000 */
[----:B------:R-:W-:Y:S01]  /*01e0*/  ISETP.GT.U32.AND P1, PT, R0, 0x3, PT ;  /* 0x000000030000780c */ /* 0x000fe20003f24070 */
[----:B------:R-:W-:-:S12]  /*01f0*/  IMAD.MOV.U32 R0, RZ, RZ, R8 ;  /* 0x000000ffff007224 */ /* 0x000fd800078e0008 */
[----:B-1----:R-:W-:Y:S05]  /*0200*/  @P1 BRA `(.L_x_4) ;  /* 0xfffffffc00d41947 */ /* 0x002fea000383ffff */
.L_x_3:
[----:B------:R-:W-:Y:S05]  /*0210*/  @P0 EXIT ;  /* 0x000000000000094d */ /* 0x000fea0003800000 */
[----:B------:R-:W1:Y:S01]  /*0220*/  S2UR UR5, SR_CgaCtaId ;  /* 0x00000000000579c3 */ /* 0x000e620000008800 */
[----:B------:R-:W-:-:S07]  /*0230*/  UMOV UR4, 0x400 ;  /* 0x0000040000047882 */ /* 0x000fce0000000000 */
[----:B------:R-:W2:Y:S01]  /*0240*/  LDC.64 R2, c[0x0][0x388] ;  /* 0x0000e200ff027b82 */ /* 0x000ea20000000a00 */
[----:B-1----:R-:W-:Y:S01]  /*0250*/  ULEA UR4, UR5, UR4, 0x18 ;  /* 0x0000000405047291 */ /* 0x002fe2000f8ec0ff */
[----:B--2---:R-:W-:-:S08]  /*0260*/  IMAD.WIDE.U32 R2, R7, 0x4, R2 ;  /* 0x0000000407027825 */ /* 0x004fd000078e0002 */
[----:B0-----:R-:W0:Y:S04]  /*0270*/  LDS R5, [UR4] ;  /* 0x00000004ff057984 */ /* 0x001e280008000800 */
[----:B0-----:R-:W-:Y:S01]  /*0280*/  STG.E desc[UR6][R2.64], R5 ;  /* 0x0000000502007986 */ /* 0x001fe2000c101906 */
[----:B------:R-:W-:Y:S05]  /*0290*/  EXIT ;  /* 0x000000000000794d */ /* 0x000fea0003800000 */
.L_x_5:
        /* <DEDUP_REMOVED lines=14> */
.L_x_9:


//--------------------- .text._Z10sumElementPKfiPf --------------------------
	.section	.text._Z10sumElementPKfiPf,"ax",@progbits
	.align	128
        .global         _Z10sumElementPKfiPf
        .type           _Z10sumElementPKfiPf,@function
        .size           _Z10sumElementPKfiPf,(.L_x_10 - _Z10sumElementPKfiPf)
        .other          _Z10sumElementPKfiPf,@"STO_CUDA_ENTRY STV_DEFAULT"
_Z10sumElementPKfiPf:
.text._Z10sumElementPKfiPf:
[----:B------:R-:W-:Y:S01]  /*0000*/  LDC R1, c[0x0][0x37c] ;  /* 0x0000df00ff017b82 */ /* 0x000fe20000000800 */
[----:B------:R-:W0:Y:S07]  /*0010*/  S2R R0, SR_TID.X ;  /* 0x0000000000007919 */ /* 0x000e2e0000002100 */
[----:B------:R-:W0:Y:S01]  /*0020*/  S2UR UR4, SR_CTAID.X ;  /* 0x00000000000479c3 */ /* 0x000e220000002500 */
[----:B------:R-:W1:Y:S07]  /*0030*/  LDCU UR5, c[0x0][0x388] ;  /* 0x00007100ff0577ac */ /* 0x000e6e0008000800 */
[----:B------:R-:W0:Y:S02]  /*0040*/  LDC R5, c[0x0][0x360] ;  /* 0x0000d800ff057b82 */ /* 0x000e240000000800 */
[----:B0-----:R-:W-:-:S05]  /*0050*/  IMAD R5, R5, UR4, R0 ;  /* 0x0000000405057c24 */ /* 0x001fca000f8e0200 */
[----:B-1----:R-:W-:-:S13]  /*0060*/  ISETP.GE.AND P0, PT, R5, UR5, PT ;  /* 0x0000000505007c0c */ /* 0x002fda000bf06270 */
[----:B------:R-:W-:Y:S05]  /*0070*/  @P0 EXIT ;  /* 0x000000000000094d */ /* 0x000fea0003800000 */
[----:B------:R-:W0:Y:S01]  /*0080*/  LDC.64 R2, c[0x0][0x380] ;  /* 0x0000e000ff027b82 */ /* 0x000e220000000a00 */
[----:B------:R-:W1:Y:S01]  /*0090*/  LDCU.64 UR4, c[0x0][0x358] ;  /* 0x00006b00ff0477ac */ /* 0x000e620008000a00 */
[----:B0-----:R-:W-:-:S06]  /*00a0*/  IMAD.WIDE R2, R5, 0x4, R2 ;  /* 0x0000000405027825 */ /* 0x001fcc00078e0202 */
[----:B-1----:R-:W2:Y:S01]  /*00b0*/  LDG.E R3, desc[UR4][R2.64] ;  /* 0x0000000402037981 */ /* 0x002ea2000c1e1900 */
[----:B------:R-:W2:Y:S03]  /*00c0*/  LDC.64 R4, c[0x0][0x390] ;  /* 0x0000e400ff047b82 */ /* 0x000ea60000000a00 */
[----:B--2---:R-:W-:Y:S01]  /*00d0*/  REDG.E.ADD.F32.FTZ.RN.STRONG.GPU desc[UR4][R4.64], R3 ;  /* 0x00000003040079a6 */ /* 0x004fe2000c12f304 */
[----:B------:R-:W-:Y:S05]  /*00e0*/  EXIT ;  /* 0x000000000000794d */ /* 0x000fea0003800000 */
.L_x_6:
        /* <DEDUP_REMOVED lines=9> */
.L_x_10:


//--------------------- .text._Z15vectorAddSharedPKfS0_Pfi --------------------------
	.section	.text._Z15vectorAddSharedPKfS0_Pfi,"ax",@progbits
	.align	128
        .global         _Z15vectorAddSharedPKfS0_Pfi
        .type           _Z15vectorAddSharedPKfS0_Pfi,@function
        .size           _Z15vectorAddSharedPKfS0_Pfi,(.L_x_11 - _Z15vectorAddSharedPKfS0_Pfi)
        .other          _Z15vectorAddSharedPKfS0_Pfi,@"STO_CUDA_ENTRY STV_DEFAULT"
_Z15vectorAddSharedPKfS0_Pfi:
.text._Z15vectorAddSharedPKfS0_Pfi:
        /* <DEDUP_REMOVED lines=9> */
[----:B------:R-:W1:Y:S07]  /*0090*/  LDCU.64 UR8, c[0x0][0x358] ;  /* 0x00006b00ff0877ac */ /* 0x000e6e0008000a00 */
[----:B------:R-:W2:Y:S01]  /*00a0*/  LDC.64 R4, c[0x0][0x388] ;  /* 0x0000e200ff047b82 */ /* 0x000ea20000000a00 */
[----:B0-----:R-:W-:-:S05]  /*00b0*/  IMAD.WIDE R2, R7, 0x4, R2 ;  /* 0x0000000407027825 */ /* 0x001fca00078e0202 */
[----:B-1----:R0:W3:Y:S01]  /*00c0*/  LDG.E R0, desc[UR8][R2.64] ;  /* 0x0000000802007981 */ /* 0x0020e2000c1e1900 */
[----:B--2---:R-:W-:-:S06]  /*00d0*/  IMAD.WIDE R4, R7, 0x4, R4 ;  /* 0x0000000407047825 */ /* 0x004fcc00078e0204 */
[----:B------:R-:W2:Y:S01]  /*00e0*/  LDG.E R4, desc[UR8][R4.64] ;  /* 0x0000000804047981 */ /* 0x000ea2000c1e1900 */
[----:B------:R-:W1:Y:S01]  /*00f0*/  S2UR UR6, SR_CgaCtaId ;  /* 0x00000000000679c3 */ /* 0x000e620000008800 */
[----:B------:R-:W-:Y:S02]  /*0100*/  UMOV UR4, 0x400 ;  /* 0x0000040000047882 */ /* 0x000fe40000000000 */
[----:B------:R-:W-:-:S05]  /*0110*/  UIADD3 UR5, UPT, UPT, UR4, 0x400, URZ ;  /* 0x0000040004057890 */ /* 0x000fca000fffe0ff */
[----:B0-----:R-:W0:Y:S01]  /*0120*/  LDC.64 R2, c[0x0][0x390] ;  /* 0x0000e400ff027b82 */ /* 0x001e220000000a00 */
[----:B-1----:R-:W-:Y:S02]  /*0130*/  ULEA UR4, UR6, UR4, 0x18 ;  /* 0x0000000406047291 */ /* 0x002fe4000f8ec0ff */
[----:B------:R-:W-:-:S04]  /*0140*/  ULEA UR5, UR6, UR5, 0x18 ;  /* 0x0000000506057291 */ /* 0x000fc8000f8ec0ff */
[C---:B------:R-:W-:Y:S02]  /*0150*/  LEA R9, R6.reuse, UR4, 0x2 ;  /* 0x0000000406097c11 */ /* 0x040fe4000f8e10ff */
[----:B------:R-:W-:Y:S01]  /*0160*/  LEA R11, R6, UR5, 0x2 ;  /* 0x00000005060b7c11 */ /* 0x000fe2000f8e10ff */
[----:B0-----:R-:W-:Y:S02]  /*0170*/  IMAD.WIDE R2, R7, 0x4, R2 ;  /* 0x0000000407027825 */ /* 0x001fe400078e0202 */
[----:B---3--:R-:W-:Y:S04]  /*0180*/  STS [R9], R0 ;  /* 0x0000000009007388 */ /* 0x008fe80000000800 */
[----:B--2---:R-:W-:Y:S01]  /*0190*/  STS [R11], R4 ;  /* 0x000000040b007388 */ /* 0x004fe20000000800 */
[----:B------:R-:W-:Y:S06]  /*01a0*/  BAR.SYNC.DEFER_BLOCKING 0x0 ;  /* 0x0000000000007b1d */ /* 0x000fec0000010000 */
[----:B------:R-:W-:Y:S04]  /*01b0*/  LDS R5, [R9] ;  /* 0x0000000009057984 */ /* 0x000fe80000000800 */
[----:B------:R-:W0:Y:S02]  /*01c0*/  LDS R6, [R11] ;  /* 0x000000000b067984 */ /* 0x000e240000000800 */
[----:B0-----:R-:W-:-:S05]  /*01d0*/  FADD R5, R5, R6 ;  /* 0x0000000605057221 */ /* 0x001fca0000000000 */
[----:B------:R-:W-:Y:S01]  /*01e0*/  STG.E desc[UR8][R2.64], R5 ;  /* 0x0000000502007986 */ /* 0x000fe2000c101908 */
[----:B------:R-:W-:Y:S05]  /*01f0*/  EXIT ;  /* 0x000000000000794d */ /* 0x000fea0003800000 */
.L_x_7:
        /* <DEDUP_REMOVED lines=16> */
.L_x_11:


//--------------------- .nv.shared._Z10dotProductPKfS0_Pfi --------------------------
	.section	.nv.shared._Z10dotProductPKfS0_Pfi,"aw",@nobits
	.sectionflags	@""
	.align	16
	.zero		1024


//--------------------- .nv.shared.reserved.0     --------------------------
	.section	.nv.shared.reserved.0,"aw",@nobits
	.weak		__nv_reservedSMEM_offset_0_alias
	.size		__nv_reservedSMEM_offset_0_alias, 0, 64
	.other		__nv_reservedSMEM_offset_0_alias,@"STO_CUDA_RESERVED_SHARED STV_DEFAULT"
__nv_reservedSMEM_offset_0_alias:
	.zero		0
	.zero		64


//--------------------- .nv.shared._Z16sumElementSharedPKfPfi --------------------------
	.section	.nv.shared._Z16sumElementSharedPKfPfi,"aw",@nobits
	.sectionflags	@""
	.align	16
.nv.shared._Z16sumElementSharedPKfPfi:
	.zero		2048


//--------------------- .nv.shared._Z10sumElementPKfiPf --------------------------
	.section	.nv.shared._Z10sumElementPKfiPf,"aw",@nobits
	.sectionflags	@""
	.align	16
	.zero		1024


//--------------------- .nv.shared._Z15vectorAddSharedPKfS0_Pfi --------------------------
	.section	.nv.shared._Z15vectorAddSharedPKfS0_Pfi,"aw",@nobits
	.sectionflags	@""
	.align	16
.nv.shared._Z15vectorAddSharedPKfS0_Pfi:
	.zero		3072


//--------------------- .nv.constant0._Z10dotProductPKfS0_Pfi --------------------------
	.section	.nv.constant0._Z10dotProductPKfS0_Pfi,"a",@progbits
	.sectionflags	@""
	.align	4
.nv.constant0._Z10dotProductPKfS0_Pfi:
	.zero		924


//--------------------- .nv.constant0._Z16sumElementSharedPKfPfi --------------------------
	.section	.nv.constant0._Z16sumElementSharedPKfPfi,"a",@progbits
	.sectionflags	@""
	.align	4
.nv.constant0._Z16sumElementSharedPKfPfi:
	.zero		916


//--------------------- .nv.constant0._Z10sumElementPKfiPf --------------------------
	.section	.nv.constant0._Z10sumElementPKfiPf,"a",@progbits
	.sectionflags	@""
	.align	4
.nv.constant0._Z10sumElementPKfiPf:
	.zero		920


//--------------------- .nv.constant0._Z15vectorAddSharedPKfS0_Pfi --------------------------
	.section	.nv.constant0._Z15vectorAddSharedPKfS0_Pfi,"a",@progbits
	.sectionflags	@""
	.align	4
.nv.constant0._Z15vectorAddSharedPKfS0_Pfi:
	.zero		924


//--------------------- SYMBOLS --------------------------

	.type		.nv.reservedSmem.offset0,@object
	.size		.nv.reservedSmem.offset0,0x4
	.type		.nv.reservedSmem.cap,@object
	.size		.nv.reservedSmem.cap,0x4
